//
// Generated by NVIDIA NVVM Compiler
//
// Compiler Build ID: CL-36424714
// Cuda compilation tools, release 13.0, V13.0.88
// Based on NVVM 20.0.0
//

.version 9.0
.target sm_100
.address_size 64

	// .globl	_Z11spawnThreadiiiii
.extern .func  (.param .b32 func_retval0) vprintf
(
	.param .b64 vprintf_param_0,
	.param .b64 vprintf_param_1
)
;
.global .align 1 .b8 $str[10] = {37, 100, 44, 37, 100, 44, 37, 100, 10};

.visible .entry _Z11spawnThreadiiiii(
	.param .u32 _Z11spawnThreadiiiii_param_0,
	.param .u32 _Z11spawnThreadiiiii_param_1,
	.param .u32 _Z11spawnThreadiiiii_param_2,
	.param .u32 _Z11spawnThreadiiiii_param_3,
	.param .u32 _Z11spawnThreadiiiii_param_4
)
{
	.local .align 8 .b8 	__local_depot0[16];
	.reg .b64 	%SP;
	.reg .b64 	%SPL;
	.reg .pred 	%p<69>;
	.reg .b32 	%r<585>;
	.reg .b64 	%rd<24>;

	mov.u64 	%SPL, __local_depot0;
	cvta.local.u64 	%SP, %SPL;
	ld.param.u32 	%r33, [_Z11spawnThreadiiiii_param_0];
	ld.param.u32 	%r36, [_Z11spawnThreadiiiii_param_1];
	ld.param.u32 	%r34, [_Z11spawnThreadiiiii_param_2];
	ld.param.u32 	%r37, [_Z11spawnThreadiiiii_param_3];
	ld.param.u32 	%r35, [_Z11spawnThreadiiiii_param_4];
	mov.u32 	%r38, %ctaid.x;
	mov.u32 	%r1, %ntid.x;
	mov.u32 	%r39, %tid.x;
	mad.lo.s32 	%r40, %r38, %r1, %r39;
	sub.s32 	%r41, %r36, %r33;
	sub.s32 	%r42, %r37, %r34;
	cvt.s64.s32 	%rd21, %r40;
	cvt.s64.s32 	%rd2, %r41;
	mul.wide.s32 	%rd3, %r42, %r41;
	setp.le.u64 	%p1, %rd3, %rd21;
	@%p1 bra 	$L__BB0_72;
	add.u64 	%rd14, %SP, 0;
	add.u64 	%rd4, %SPL, 0;
	mov.u32 	%r43, %nctaid.x;
	mul.lo.s32 	%r44, %r1, %r43;
	cvt.u64.u32 	%rd5, %r44;
	cvt.u32.u64 	%r45, %rd2;
$L__BB0_2:
	or.b64  	%rd15, %rd21, %rd2;
	and.b64  	%rd16, %rd15, -4294967296;
	setp.ne.s64 	%p2, %rd16, 0;
	@%p2 bra 	$L__BB0_4;
	cvt.u32.u64 	%r46, %rd21;
	div.u32 	%r47, %r46, %r45;
	mul.lo.s32 	%r48, %r47, %r45;
	sub.s32 	%r49, %r46, %r48;
	cvt.u64.u32 	%rd22, %r47;
	cvt.u64.u32 	%rd23, %r49;
	bra.uni 	$L__BB0_5;
$L__BB0_4:
	div.s64 	%rd22, %rd21, %rd2;
	mul.lo.s64 	%rd17, %rd22, %rd2;
	sub.s64 	%rd23, %rd21, %rd17;
$L__BB0_5:
	cvt.u32.u64 	%r50, %rd23;
	add.s32 	%r2, %r33, %r50;
	cvt.u32.u64 	%r51, %rd22;
	add.s32 	%r3, %r34, %r51;
	mul.lo.s32 	%r4, %r3, 116129781;
	mul.lo.s32 	%r5, %r2, 3129871;
	xor.b32  	%r52, %r5, %r4;
	xor.b32  	%r53, %r52, %r35;
	mad.lo.s32 	%r54, %r53, 42317861, 11;
	mul.lo.s32 	%r55, %r54, %r53;
	shr.u32 	%r56, %r55, 24;
	and.b32  	%r6, %r56, 3;
	shr.u32 	%r57, %r55, 25;
	and.b32  	%r7, %r57, 1;
	setp.ne.s32 	%p3, %r6, %r7;
	@%p3 bra 	$L__BB0_21;
	add.s32 	%r8, %r5, 3129871;
	xor.b32  	%r58, %r8, %r4;
	xor.b32  	%r59, %r58, %r35;
	mad.lo.s32 	%r60, %r59, 42317861, 11;
	mul.lo.s32 	%r61, %r60, %r59;
	shr.u32 	%r62, %r61, 24;
	and.b32  	%r63, %r62, 3;
	shr.u32 	%r64, %r61, 25;
	and.b32  	%r65, %r64, 1;
	setp.ne.s32 	%p4, %r63, %r65;
	@%p4 bra 	$L__BB0_21;
	add.s32 	%r9, %r5, 6259742;
	xor.b32  	%r66, %r9, %r4;
	xor.b32  	%r67, %r66, %r35;
	mad.lo.s32 	%r68, %r67, 42317861, 11;
	mul.lo.s32 	%r69, %r68, %r67;
	shr.u32 	%r70, %r69, 24;
	and.b32  	%r71, %r70, 3;
	shr.u32 	%r72, %r69, 25;
	and.b32  	%r73, %r72, 1;
	setp.ne.s32 	%p5, %r71, %r73;
	@%p5 bra 	$L__BB0_21;
	add.s32 	%r10, %r5, 9389613;
	xor.b32  	%r74, %r10, %r4;
	xor.b32  	%r75, %r74, %r35;
	mad.lo.s32 	%r76, %r75, 42317861, 11;
	mul.lo.s32 	%r77, %r76, %r75;
	shr.u32 	%r78, %r77, 24;
	and.b32  	%r79, %r78, 3;
	shr.u32 	%r80, %r77, 25;
	and.b32  	%r81, %r80, 1;
	setp.ne.s32 	%p6, %r79, %r81;
	@%p6 bra 	$L__BB0_21;
	add.s32 	%r11, %r4, 116129781;
	xor.b32  	%r82, %r5, %r11;
	xor.b32  	%r83, %r82, %r35;
	mad.lo.s32 	%r84, %r83, 42317861, 11;
	mul.lo.s32 	%r85, %r84, %r83;
	shr.u32 	%r86, %r85, 24;
	and.b32  	%r87, %r86, 3;
	shr.u32 	%r88, %r85, 25;
	and.b32  	%r89, %r88, 1;
	setp.ne.s32 	%p7, %r87, %r89;
	@%p7 bra 	$L__BB0_21;
	xor.b32  	%r90, %r8, %r11;
	xor.b32  	%r91, %r90, %r35;
	mad.lo.s32 	%r92, %r91, 42317861, 11;
	mul.lo.s32 	%r93, %r92, %r91;
	shr.u32 	%r94, %r93, 24;
	and.b32  	%r95, %r94, 3;
	shr.u32 	%r96, %r93, 25;
	and.b32  	%r97, %r96, 1;
	setp.ne.s32 	%p8, %r95, %r97;
	@%p8 bra 	$L__BB0_21;
	xor.b32  	%r98, %r9, %r11;
	xor.b32  	%r99, %r98, %r35;
	mad.lo.s32 	%r100, %r99, 42317861, 11;
	mul.lo.s32 	%r101, %r100, %r99;
	shr.u32 	%r102, %r101, 24;
	and.b32  	%r103, %r102, 3;
	shr.u32 	%r104, %r101, 25;
	and.b32  	%r105, %r104, 1;
	setp.ne.s32 	%p9, %r103, %r105;
	@%p9 bra 	$L__BB0_21;
	xor.b32  	%r106, %r10, %r11;
	xor.b32  	%r107, %r106, %r35;
	mad.lo.s32 	%r108, %r107, 42317861, 11;
	mul.lo.s32 	%r109, %r108, %r107;
	shr.u32 	%r110, %r109, 24;
	and.b32  	%r111, %r110, 3;
	shr.u32 	%r112, %r109, 25;
	and.b32  	%r113, %r112, 1;
	setp.ne.s32 	%p10, %r111, %r113;
	@%p10 bra 	$L__BB0_21;
	add.s32 	%r12, %r4, 232259562;
	xor.b32  	%r114, %r5, %r12;
	xor.b32  	%r115, %r114, %r35;
	mad.lo.s32 	%r116, %r115, 42317861, 11;
	mul.lo.s32 	%r117, %r116, %r115;
	shr.u32 	%r118, %r117, 24;
	and.b32  	%r119, %r118, 3;
	shr.u32 	%r120, %r117, 25;
	and.b32  	%r121, %r120, 1;
	setp.ne.s32 	%p11, %r119, %r121;
	@%p11 bra 	$L__BB0_21;
	xor.b32  	%r122, %r8, %r12;
	xor.b32  	%r123, %r122, %r35;
	mad.lo.s32 	%r124, %r123, 42317861, 11;
	mul.lo.s32 	%r125, %r124, %r123;
	shr.u32 	%r126, %r125, 24;
	and.b32  	%r127, %r126, 3;
	shr.u32 	%r128, %r125, 25;
	and.b32  	%r129, %r128, 1;
	setp.ne.s32 	%p12, %r127, %r129;
	@%p12 bra 	$L__BB0_21;
	xor.b32  	%r130, %r9, %r12;
	xor.b32  	%r131, %r130, %r35;
	mad.lo.s32 	%r132, %r131, 42317861, 11;
	mul.lo.s32 	%r133, %r132, %r131;
	shr.u32 	%r134, %r133, 24;
	and.b32  	%r135, %r134, 3;
	shr.u32 	%r136, %r133, 25;
	and.b32  	%r137, %r136, 1;
	setp.ne.s32 	%p13, %r135, %r137;
	@%p13 bra 	$L__BB0_21;
	xor.b32  	%r138, %r10, %r12;
	xor.b32  	%r139, %r138, %r35;
	mad.lo.s32 	%r140, %r139, 42317861, 11;
	mul.lo.s32 	%r141, %r140, %r139;
	shr.u32 	%r142, %r141, 24;
	and.b32  	%r143, %r142, 3;
	shr.u32 	%r144, %r141, 25;
	and.b32  	%r145, %r144, 1;
	setp.ne.s32 	%p14, %r143, %r145;
	@%p14 bra 	$L__BB0_21;
	add.s32 	%r13, %r4, 348389343;
	xor.b32  	%r146, %r5, %r13;
	xor.b32  	%r147, %r146, %r35;
	mad.lo.s32 	%r148, %r147, 42317861, 11;
	mul.lo.s32 	%r149, %r148, %r147;
	shr.u32 	%r150, %r149, 24;
	and.b32  	%r151, %r150, 3;
	shr.u32 	%r152, %r149, 25;
	and.b32  	%r153, %r152, 1;
	setp.ne.s32 	%p15, %r151, %r153;
	@%p15 bra 	$L__BB0_21;
	xor.b32  	%r154, %r8, %r13;
	xor.b32  	%r155, %r154, %r35;
	mad.lo.s32 	%r156, %r155, 42317861, 11;
	mul.lo.s32 	%r157, %r156, %r155;
	shr.u32 	%r158, %r157, 24;
	and.b32  	%r159, %r158, 3;
	shr.u32 	%r160, %r157, 25;
	and.b32  	%r161, %r160, 1;
	setp.ne.s32 	%p16, %r159, %r161;
	@%p16 bra 	$L__BB0_21;
	xor.b32  	%r162, %r9, %r13;
	xor.b32  	%r163, %r162, %r35;
	mad.lo.s32 	%r164, %r163, 42317861, 11;
	mul.lo.s32 	%r165, %r164, %r163;
	shr.u32 	%r166, %r165, 24;
	and.b32  	%r167, %r166, 3;
	shr.u32 	%r168, %r165, 25;
	and.b32  	%r169, %r168, 1;
	setp.ne.s32 	%p17, %r167, %r169;
	@%p17 bra 	$L__BB0_21;
	xor.b32  	%r170, %r10, %r13;
	xor.b32  	%r171, %r170, %r35;
	mad.lo.s32 	%r172, %r171, 42317861, 11;
	mul.lo.s32 	%r173, %r172, %r171;
	shr.u32 	%r174, %r173, 24;
	and.b32  	%r175, %r174, 3;
	shr.u32 	%r176, %r173, 25;
	and.b32  	%r177, %r176, 1;
	setp.eq.s32 	%p18, %r175, %r177;
	@%p18 bra 	$L__BB0_70;
$L__BB0_21:
	xor.b32  	%r14, %r6, %r7;
	setp.gt.s32 	%p19, %r14, 1;
	@%p19 bra 	$L__BB0_38;
	setp.eq.s32 	%p21, %r14, 0;
	@%p21 bra 	$L__BB0_71;
	add.s32 	%r15, %r4, 116129781;
	xor.b32  	%r448, %r5, %r15;
	xor.b32  	%r449, %r448, %r35;
	mad.lo.s32 	%r450, %r449, 42317861, 11;
	mul.lo.s32 	%r451, %r450, %r449;
	shr.u32 	%r452, %r451, 24;
	and.b32  	%r453, %r452, 3;
	shr.u32 	%r454, %r451, 25;
	and.b32  	%r455, %r454, 1;
	xor.b32  	%r456, %r453, %r455;
	setp.ne.s32 	%p53, %r456, 1;
	@%p53 bra 	$L__BB0_71;
	add.s32 	%r16, %r4, 232259562;
	xor.b32  	%r457, %r5, %r16;
	xor.b32  	%r458, %r457, %r35;
	mad.lo.s32 	%r459, %r458, 42317861, 11;
	mul.lo.s32 	%r460, %r459, %r458;
	shr.u32 	%r461, %r460, 24;
	and.b32  	%r462, %r461, 3;
	shr.u32 	%r463, %r460, 25;
	and.b32  	%r464, %r463, 1;
	xor.b32  	%r465, %r462, %r464;
	setp.ne.s32 	%p54, %r465, 1;
	@%p54 bra 	$L__BB0_71;
	add.s32 	%r17, %r4, 348389343;
	xor.b32  	%r466, %r5, %r17;
	xor.b32  	%r467, %r466, %r35;
	mad.lo.s32 	%r468, %r467, 42317861, 11;
	mul.lo.s32 	%r469, %r468, %r467;
	shr.u32 	%r470, %r469, 24;
	and.b32  	%r471, %r470, 3;
	shr.u32 	%r472, %r469, 25;
	and.b32  	%r473, %r472, 1;
	xor.b32  	%r474, %r471, %r473;
	setp.ne.s32 	%p55, %r474, 1;
	@%p55 bra 	$L__BB0_71;
	add.s32 	%r18, %r5, -3129871;
	xor.b32  	%r475, %r18, %r4;
	xor.b32  	%r476, %r475, %r35;
	mad.lo.s32 	%r477, %r476, 42317861, 11;
	mul.lo.s32 	%r478, %r477, %r476;
	shr.u32 	%r479, %r478, 24;
	and.b32  	%r480, %r479, 3;
	shr.u32 	%r481, %r478, 25;
	and.b32  	%r482, %r481, 1;
	xor.b32  	%r483, %r480, %r482;
	setp.ne.s32 	%p56, %r483, 1;
	@%p56 bra 	$L__BB0_71;
	xor.b32  	%r484, %r18, %r15;
	xor.b32  	%r485, %r484, %r35;
	mad.lo.s32 	%r486, %r485, 42317861, 11;
	mul.lo.s32 	%r487, %r486, %r485;
	shr.u32 	%r488, %r487, 24;
	and.b32  	%r489, %r488, 3;
	shr.u32 	%r490, %r487, 25;
	and.b32  	%r491, %r490, 1;
	xor.b32  	%r492, %r489, %r491;
	setp.ne.s32 	%p57, %r492, 1;
	@%p57 bra 	$L__BB0_71;
	xor.b32  	%r493, %r18, %r16;
	xor.b32  	%r494, %r493, %r35;
	mad.lo.s32 	%r495, %r494, 42317861, 11;
	mul.lo.s32 	%r496, %r495, %r494;
	shr.u32 	%r497, %r496, 24;
	and.b32  	%r498, %r497, 3;
	shr.u32 	%r499, %r496, 25;
	and.b32  	%r500, %r499, 1;
	xor.b32  	%r501, %r498, %r500;
	setp.ne.s32 	%p58, %r501, 1;
	@%p58 bra 	$L__BB0_71;
	xor.b32  	%r502, %r18, %r17;
	xor.b32  	%r503, %r502, %r35;
	mad.lo.s32 	%r504, %r503, 42317861, 11;
	mul.lo.s32 	%r505, %r504, %r503;
	shr.u32 	%r506, %r505, 24;
	and.b32  	%r507, %r506, 3;
	shr.u32 	%r508, %r505, 25;
	and.b32  	%r509, %r508, 1;
	xor.b32  	%r510, %r507, %r509;
	setp.ne.s32 	%p59, %r510, 1;
	@%p59 bra 	$L__BB0_71;
	add.s32 	%r19, %r5, -6259742;
	xor.b32  	%r511, %r19, %r4;
	xor.b32  	%r512, %r511, %r35;
	mad.lo.s32 	%r513, %r512, 42317861, 11;
	mul.lo.s32 	%r514, %r513, %r512;
	shr.u32 	%r515, %r514, 24;
	and.b32  	%r516, %r515, 3;
	shr.u32 	%r517, %r514, 25;
	and.b32  	%r518, %r517, 1;
	xor.b32  	%r519, %r516, %r518;
	setp.ne.s32 	%p60, %r519, 1;
	@%p60 bra 	$L__BB0_71;
	xor.b32  	%r520, %r19, %r15;
	xor.b32  	%r521, %r520, %r35;
	mad.lo.s32 	%r522, %r521, 42317861, 11;
	mul.lo.s32 	%r523, %r522, %r521;
	shr.u32 	%r524, %r523, 24;
	and.b32  	%r525, %r524, 3;
	shr.u32 	%r526, %r523, 25;
	and.b32  	%r527, %r526, 1;
	xor.b32  	%r528, %r525, %r527;
	setp.ne.s32 	%p61, %r528, 1;
	@%p61 bra 	$L__BB0_71;
	xor.b32  	%r529, %r19, %r16;
	xor.b32  	%r530, %r529, %r35;
	mad.lo.s32 	%r531, %r530, 42317861, 11;
	mul.lo.s32 	%r532, %r531, %r530;
	shr.u32 	%r533, %r532, 24;
	and.b32  	%r534, %r533, 3;
	shr.u32 	%r535, %r532, 25;
	and.b32  	%r536, %r535, 1;
	xor.b32  	%r537, %r534, %r536;
	setp.ne.s32 	%p62, %r537, 1;
	@%p62 bra 	$L__BB0_71;
	xor.b32  	%r538, %r19, %r17;
	xor.b32  	%r539, %r538, %r35;
	mad.lo.s32 	%r540, %r539, 42317861, 11;
	mul.lo.s32 	%r541, %r540, %r539;
	shr.u32 	%r542, %r541, 24;
	and.b32  	%r543, %r542, 3;
	shr.u32 	%r544, %r541, 25;
	and.b32  	%r545, %r544, 1;
	xor.b32  	%r546, %r543, %r545;
	setp.ne.s32 	%p63, %r546, 1;
	@%p63 bra 	$L__BB0_71;
	add.s32 	%r20, %r5, -9389613;
	xor.b32  	%r547, %r20, %r4;
	xor.b32  	%r548, %r547, %r35;
	mad.lo.s32 	%r549, %r548, 42317861, 11;
	mul.lo.s32 	%r550, %r549, %r548;
	shr.u32 	%r551, %r550, 24;
	and.b32  	%r552, %r551, 3;
	shr.u32 	%r553, %r550, 25;
	and.b32  	%r554, %r553, 1;
	xor.b32  	%r555, %r552, %r554;
	setp.ne.s32 	%p64, %r555, 1;
	@%p64 bra 	$L__BB0_71;
	xor.b32  	%r556, %r20, %r15;
	xor.b32  	%r557, %r556, %r35;
	mad.lo.s32 	%r558, %r557, 42317861, 11;
	mul.lo.s32 	%r559, %r558, %r557;
	shr.u32 	%r560, %r559, 24;
	and.b32  	%r561, %r560, 3;
	shr.u32 	%r562, %r559, 25;
	and.b32  	%r563, %r562, 1;
	xor.b32  	%r564, %r561, %r563;
	setp.ne.s32 	%p65, %r564, 1;
	@%p65 bra 	$L__BB0_71;
	xor.b32  	%r565, %r20, %r16;
	xor.b32  	%r566, %r565, %r35;
	mad.lo.s32 	%r567, %r566, 42317861, 11;
	mul.lo.s32 	%r568, %r567, %r566;
	shr.u32 	%r569, %r568, 24;
	and.b32  	%r570, %r569, 3;
	shr.u32 	%r571, %r568, 25;
	and.b32  	%r572, %r571, 1;
	xor.b32  	%r573, %r570, %r572;
	setp.ne.s32 	%p66, %r573, 1;
	@%p66 bra 	$L__BB0_71;
	xor.b32  	%r574, %r20, %r17;
	xor.b32  	%r575, %r574, %r35;
	mad.lo.s32 	%r576, %r575, 42317861, 11;
	mul.lo.s32 	%r577, %r576, %r575;
	shr.u32 	%r578, %r577, 24;
	and.b32  	%r579, %r578, 3;
	shr.u32 	%r580, %r577, 25;
	and.b32  	%r581, %r580, 1;
	xor.b32  	%r582, %r579, %r581;
	setp.eq.s32 	%p67, %r582, 1;
	@%p67 bra 	$L__BB0_70;
	bra.uni 	$L__BB0_71;
$L__BB0_38:
	setp.eq.s32 	%p20, %r14, 2;
	@%p20 bra 	$L__BB0_39;
	bra.uni 	$L__BB0_55;
$L__BB0_39:
	add.s32 	%r21, %r5, -3129871;
	xor.b32  	%r178, %r21, %r4;
	xor.b32  	%r179, %r178, %r35;
	mad.lo.s32 	%r180, %r179, 42317861, 11;
	mul.lo.s32 	%r181, %r180, %r179;
	shr.u32 	%r182, %r181, 24;
	and.b32  	%r183, %r182, 3;
	shr.u32 	%r184, %r181, 25;
	and.b32  	%r185, %r184, 1;
	xor.b32  	%r186, %r183, %r185;
	setp.ne.s32 	%p22, %r186, 2;
	@%p22 bra 	$L__BB0_54;
	add.s32 	%r22, %r5, -6259742;
	xor.b32  	%r187, %r22, %r4;
	xor.b32  	%r188, %r187, %r35;
	mad.lo.s32 	%r189, %r188, 42317861, 11;
	mul.lo.s32 	%r190, %r189, %r188;
	shr.u32 	%r191, %r190, 24;
	and.b32  	%r192, %r191, 3;
	shr.u32 	%r193, %r190, 25;
	and.b32  	%r194, %r193, 1;
	xor.b32  	%r195, %r192, %r194;
	setp.ne.s32 	%p23, %r195, 2;
	@%p23 bra 	$L__BB0_54;
	add.s32 	%r23, %r5, -9389613;
	xor.b32  	%r196, %r23, %r4;
	xor.b32  	%r197, %r196, %r35;
	mad.lo.s32 	%r198, %r197, 42317861, 11;
	mul.lo.s32 	%r199, %r198, %r197;
	shr.u32 	%r200, %r199, 24;
	and.b32  	%r201, %r200, 3;
	shr.u32 	%r202, %r199, 25;
	and.b32  	%r203, %r202, 1;
	xor.b32  	%r204, %r201, %r203;
	setp.ne.s32 	%p24, %r204, 2;
	@%p24 bra 	$L__BB0_54;
	add.s32 	%r24, %r4, -116129781;
	xor.b32  	%r205, %r5, %r24;
	xor.b32  	%r206, %r205, %r35;
	mad.lo.s32 	%r207, %r206, 42317861, 11;
	mul.lo.s32 	%r208, %r207, %r206;
	shr.u32 	%r209, %r208, 24;
	and.b32  	%r210, %r209, 3;
	shr.u32 	%r211, %r208, 25;
	and.b32  	%r212, %r211, 1;
	xor.b32  	%r213, %r210, %r212;
	setp.ne.s32 	%p25, %r213, 2;
	@%p25 bra 	$L__BB0_54;
	xor.b32  	%r214, %r21, %r24;
	xor.b32  	%r215, %r214, %r35;
	mad.lo.s32 	%r216, %r215, 42317861, 11;
	mul.lo.s32 	%r217, %r216, %r215;
	shr.u32 	%r218, %r217, 24;
	and.b32  	%r219, %r218, 3;
	shr.u32 	%r220, %r217, 25;
	and.b32  	%r221, %r220, 1;
	xor.b32  	%r222, %r219, %r221;
	setp.ne.s32 	%p26, %r222, 2;
	@%p26 bra 	$L__BB0_54;
	xor.b32  	%r223, %r22, %r24;
	xor.b32  	%r224, %r223, %r35;
	mad.lo.s32 	%r225, %r224, 42317861, 11;
	mul.lo.s32 	%r226, %r225, %r224;
	shr.u32 	%r227, %r226, 24;
	and.b32  	%r228, %r227, 3;
	shr.u32 	%r229, %r226, 25;
	and.b32  	%r230, %r229, 1;
	xor.b32  	%r231, %r228, %r230;
	setp.ne.s32 	%p27, %r231, 2;
	@%p27 bra 	$L__BB0_54;
	xor.b32  	%r232, %r23, %r24;
	xor.b32  	%r233, %r232, %r35;
	mad.lo.s32 	%r234, %r233, 42317861, 11;
	mul.lo.s32 	%r235, %r234, %r233;
	shr.u32 	%r236, %r235, 24;
	and.b32  	%r237, %r236, 3;
	shr.u32 	%r238, %r235, 25;
	and.b32  	%r239, %r238, 1;
	xor.b32  	%r240, %r237, %r239;
	setp.ne.s32 	%p28, %r240, 2;
	@%p28 bra 	$L__BB0_54;
	add.s32 	%r25, %r4, -232259562;
	xor.b32  	%r241, %r5, %r25;
	xor.b32  	%r242, %r241, %r35;
	mad.lo.s32 	%r243, %r242, 42317861, 11;
	mul.lo.s32 	%r244, %r243, %r242;
	shr.u32 	%r245, %r244, 24;
	and.b32  	%r246, %r245, 3;
	shr.u32 	%r247, %r244, 25;
	and.b32  	%r248, %r247, 1;
	xor.b32  	%r249, %r246, %r248;
	setp.ne.s32 	%p29, %r249, 2;
	@%p29 bra 	$L__BB0_54;
	xor.b32  	%r250, %r21, %r25;
	xor.b32  	%r251, %r250, %r35;
	mad.lo.s32 	%r252, %r251, 42317861, 11;
	mul.lo.s32 	%r253, %r252, %r251;
	shr.u32 	%r254, %r253, 24;
	and.b32  	%r255, %r254, 3;
	shr.u32 	%r256, %r253, 25;
	and.b32  	%r257, %r256, 1;
	xor.b32  	%r258, %r255, %r257;
	setp.ne.s32 	%p30, %r258, 2;
	@%p30 bra 	$L__BB0_54;
	xor.b32  	%r259, %r22, %r25;
	xor.b32  	%r260, %r259, %r35;
	mad.lo.s32 	%r261, %r260, 42317861, 11;
	mul.lo.s32 	%r262, %r261, %r260;
	shr.u32 	%r263, %r262, 24;
	and.b32  	%r264, %r263, 3;
	shr.u32 	%r265, %r262, 25;
	and.b32  	%r266, %r265, 1;
	xor.b32  	%r267, %r264, %r266;
	setp.ne.s32 	%p31, %r267, 2;
	@%p31 bra 	$L__BB0_54;
	xor.b32  	%r268, %r23, %r25;
	xor.b32  	%r269, %r268, %r35;
	mad.lo.s32 	%r270, %r269, 42317861, 11;
	mul.lo.s32 	%r271, %r270, %r269;
	shr.u32 	%r272, %r271, 24;
	and.b32  	%r273, %r272, 3;
	shr.u32 	%r274, %r271, 25;
	and.b32  	%r275, %r274, 1;
	xor.b32  	%r276, %r273, %r275;
	setp.ne.s32 	%p32, %r276, 2;
	@%p32 bra 	$L__BB0_54;
	add.s32 	%r26, %r4, -348389343;
	xor.b32  	%r277, %r5, %r26;
	xor.b32  	%r278, %r277, %r35;
	mad.lo.s32 	%r279, %r278, 42317861, 11;
	mul.lo.s32 	%r280, %r279, %r278;
	shr.u32 	%r281, %r280, 24;
	and.b32  	%r282, %r281, 3;
	shr.u32 	%r283, %r280, 25;
	and.b32  	%r284, %r283, 1;
	xor.b32  	%r285, %r282, %r284;
	setp.ne.s32 	%p33, %r285, 2;
	@%p33 bra 	$L__BB0_54;
	xor.b32  	%r286, %r21, %r26;
	xor.b32  	%r287, %r286, %r35;
	mad.lo.s32 	%r288, %r287, 42317861, 11;
	mul.lo.s32 	%r289, %r288, %r287;
	shr.u32 	%r290, %r289, 24;
	and.b32  	%r291, %r290, 3;
	shr.u32 	%r292, %r289, 25;
	and.b32  	%r293, %r292, 1;
	xor.b32  	%r294, %r291, %r293;
	setp.ne.s32 	%p34, %r294, 2;
	@%p34 bra 	$L__BB0_54;
	xor.b32  	%r295, %r22, %r26;
	xor.b32  	%r296, %r295, %r35;
	mad.lo.s32 	%r297, %r296, 42317861, 11;
	mul.lo.s32 	%r298, %r297, %r296;
	shr.u32 	%r299, %r298, 24;
	and.b32  	%r300, %r299, 3;
	shr.u32 	%r301, %r298, 25;
	and.b32  	%r302, %r301, 1;
	xor.b32  	%r303, %r300, %r302;
	setp.ne.s32 	%p35, %r303, 2;
	@%p35 bra 	$L__BB0_54;
	xor.b32  	%r304, %r23, %r26;
	xor.b32  	%r305, %r304, %r35;
	mad.lo.s32 	%r306, %r305, 42317861, 11;
	mul.lo.s32 	%r307, %r306, %r305;
	shr.u32 	%r308, %r307, 24;
	and.b32  	%r309, %r308, 3;
	shr.u32 	%r310, %r307, 25;
	and.b32  	%r311, %r310, 1;
	xor.b32  	%r312, %r309, %r311;
	setp.eq.s32 	%p36, %r312, 2;
	@%p36 bra 	$L__BB0_70;
$L__BB0_54:
	setp.ne.s32 	%p37, %r14, 3;
	@%p37 bra 	$L__BB0_71;
$L__BB0_55:
	add.s32 	%r27, %r4, -116129781;
	xor.b32  	%r313, %r5, %r27;
	xor.b32  	%r314, %r313, %r35;
	mad.lo.s32 	%r315, %r314, 42317861, 11;
	mul.lo.s32 	%r316, %r315, %r314;
	shr.u32 	%r317, %r316, 24;
	and.b32  	%r318, %r317, 3;
	shr.u32 	%r319, %r316, 25;
	and.b32  	%r320, %r319, 1;
	xor.b32  	%r321, %r318, %r320;
	setp.ne.s32 	%p38, %r321, 3;
	@%p38 bra 	$L__BB0_71;
	add.s32 	%r28, %r4, -232259562;
	xor.b32  	%r322, %r5, %r28;
	xor.b32  	%r323, %r322, %r35;
	mad.lo.s32 	%r324, %r323, 42317861, 11;
	mul.lo.s32 	%r325, %r324, %r323;
	shr.u32 	%r326, %r325, 24;
	and.b32  	%r327, %r326, 3;
	shr.u32 	%r328, %r325, 25;
	and.b32  	%r329, %r328, 1;
	xor.b32  	%r330, %r327, %r329;
	setp.ne.s32 	%p39, %r330, 3;
	@%p39 bra 	$L__BB0_71;
	add.s32 	%r29, %r4, -348389343;
	xor.b32  	%r331, %r5, %r29;
	xor.b32  	%r332, %r331, %r35;
	mad.lo.s32 	%r333, %r332, 42317861, 11;
	mul.lo.s32 	%r334, %r333, %r332;
	shr.u32 	%r335, %r334, 24;
	and.b32  	%r336, %r335, 3;
	shr.u32 	%r337, %r334, 25;
	and.b32  	%r338, %r337, 1;
	xor.b32  	%r339, %r336, %r338;
	setp.ne.s32 	%p40, %r339, 3;
	@%p40 bra 	$L__BB0_71;
	add.s32 	%r30, %r5, 3129871;
	xor.b32  	%r340, %r30, %r4;
	xor.b32  	%r341, %r340, %r35;
	mad.lo.s32 	%r342, %r341, 42317861, 11;
	mul.lo.s32 	%r343, %r342, %r341;
	shr.u32 	%r344, %r343, 24;
	and.b32  	%r345, %r344, 3;
	shr.u32 	%r346, %r343, 25;
	and.b32  	%r347, %r346, 1;
	xor.b32  	%r348, %r345, %r347;
	setp.ne.s32 	%p41, %r348, 3;
	@%p41 bra 	$L__BB0_71;
	xor.b32  	%r349, %r30, %r27;
	xor.b32  	%r350, %r349, %r35;
	mad.lo.s32 	%r351, %r350, 42317861, 11;
	mul.lo.s32 	%r352, %r351, %r350;
	shr.u32 	%r353, %r352, 24;
	and.b32  	%r354, %r353, 3;
	shr.u32 	%r355, %r352, 25;
	and.b32  	%r356, %r355, 1;
	xor.b32  	%r357, %r354, %r356;
	setp.ne.s32 	%p42, %r357, 3;
	@%p42 bra 	$L__BB0_71;
	xor.b32  	%r358, %r30, %r28;
	xor.b32  	%r359, %r358, %r35;
	mad.lo.s32 	%r360, %r359, 42317861, 11;
	mul.lo.s32 	%r361, %r360, %r359;
	shr.u32 	%r362, %r361, 24;
	and.b32  	%r363, %r362, 3;
	shr.u32 	%r364, %r361, 25;
	and.b32  	%r365, %r364, 1;
	xor.b32  	%r366, %r363, %r365;
	setp.ne.s32 	%p43, %r366, 3;
	@%p43 bra 	$L__BB0_71;
	xor.b32  	%r367, %r30, %r29;
	xor.b32  	%r368, %r367, %r35;
	mad.lo.s32 	%r369, %r368, 42317861, 11;
	mul.lo.s32 	%r370, %r369, %r368;
	shr.u32 	%r371, %r370, 24;
	and.b32  	%r372, %r371, 3;
	shr.u32 	%r373, %r370, 25;
	and.b32  	%r374, %r373, 1;
	xor.b32  	%r375, %r372, %r374;
	setp.ne.s32 	%p44, %r375, 3;
	@%p44 bra 	$L__BB0_71;
	add.s32 	%r31, %r5, 6259742;
	xor.b32  	%r376, %r31, %r4;
	xor.b32  	%r377, %r376, %r35;
	mad.lo.s32 	%r378, %r377, 42317861, 11;
	mul.lo.s32 	%r379, %r378, %r377;
	shr.u32 	%r380, %r379, 24;
	and.b32  	%r381, %r380, 3;
	shr.u32 	%r382, %r379, 25;
	and.b32  	%r383, %r382, 1;
	xor.b32  	%r384, %r381, %r383;
	setp.ne.s32 	%p45, %r384, 3;
	@%p45 bra 	$L__BB0_71;
	xor.b32  	%r385, %r31, %r27;
	xor.b32  	%r386, %r385, %r35;
	mad.lo.s32 	%r387, %r386, 42317861, 11;
	mul.lo.s32 	%r388, %r387, %r386;
	shr.u32 	%r389, %r388, 24;
	and.b32  	%r390, %r389, 3;
	shr.u32 	%r391, %r388, 25;
	and.b32  	%r392, %r391, 1;
	xor.b32  	%r393, %r390, %r392;
	setp.ne.s32 	%p46, %r393, 3;
	@%p46 bra 	$L__BB0_71;
	xor.b32  	%r394, %r31, %r28;
	xor.b32  	%r395, %r394, %r35;
	mad.lo.s32 	%r396, %r395, 42317861, 11;
	mul.lo.s32 	%r397, %r396, %r395;
	shr.u32 	%r398, %r397, 24;
	and.b32  	%r399, %r398, 3;
	shr.u32 	%r400, %r397, 25;
	and.b32  	%r401, %r400, 1;
	xor.b32  	%r402, %r399, %r401;
	setp.ne.s32 	%p47, %r402, 3;
	@%p47 bra 	$L__BB0_71;
	xor.b32  	%r403, %r31, %r29;
	xor.b32  	%r404, %r403, %r35;
	mad.lo.s32 	%r405, %r404, 42317861, 11;
	mul.lo.s32 	%r406, %r405, %r404;
	shr.u32 	%r407, %r406, 24;
	and.b32  	%r408, %r407, 3;
	shr.u32 	%r409, %r406, 25;
	and.b32  	%r410, %r409, 1;
	xor.b32  	%r411, %r408, %r410;
	setp.ne.s32 	%p48, %r411, 3;
	@%p48 bra 	$L__BB0_71;
	add.s32 	%r32, %r5, 9389613;
	xor.b32  	%r412, %r32, %r4;
	xor.b32  	%r413, %r412, %r35;
	mad.lo.s32 	%r414, %r413, 42317861, 11;
	mul.lo.s32 	%r415, %r414, %r413;
	shr.u32 	%r416, %r415, 24;
	and.b32  	%r417, %r416, 3;
	shr.u32 	%r418, %r415, 25;
	and.b32  	%r419, %r418, 1;
	xor.b32  	%r420, %r417, %r419;
	setp.ne.s32 	%p49, %r420, 3;
	@%p49 bra 	$L__BB0_71;
	xor.b32  	%r421, %r32, %r27;
	xor.b32  	%r422, %r421, %r35;
	mad.lo.s32 	%r423, %r422, 42317861, 11;
	mul.lo.s32 	%r424, %r423, %r422;
	shr.u32 	%r425, %r424, 24;
	and.b32  	%r426, %r425, 3;
	shr.u32 	%r427, %r424, 25;
	and.b32  	%r428, %r427, 1;
	xor.b32  	%r429, %r426, %r428;
	setp.ne.s32 	%p50, %r429, 3;
	@%p50 bra 	$L__BB0_71;
	xor.b32  	%r430, %r32, %r28;
	xor.b32  	%r431, %r430, %r35;
	mad.lo.s32 	%r432, %r431, 42317861, 11;
	mul.lo.s32 	%r433, %r432, %r431;
	shr.u32 	%r434, %r433, 24;
	and.b32  	%r435, %r434, 3;
	shr.u32 	%r436, %r433, 25;
	and.b32  	%r437, %r436, 1;
	xor.b32  	%r438, %r435, %r437;
	setp.ne.s32 	%p51, %r438, 3;
	@%p51 bra 	$L__BB0_71;
	xor.b32  	%r439, %r32, %r29;
	xor.b32  	%r440, %r439, %r35;
	mad.lo.s32 	%r441, %r440, 42317861, 11;
	mul.lo.s32 	%r442, %r441, %r440;
	shr.u32 	%r443, %r442, 24;
	and.b32  	%r444, %r443, 3;
	shr.u32 	%r445, %r442, 25;
	and.b32  	%r446, %r445, 1;
	xor.b32  	%r447, %r444, %r446;
	setp.ne.s32 	%p52, %r447, 3;
	@%p52 bra 	$L__BB0_71;
$L__BB0_70:
	st.local.v2.u32 	[%rd4], {%r2, %r35};
	st.local.u32 	[%rd4+8], %r3;
	mov.u64 	%rd18, $str;
	cvta.global.u64 	%rd19, %rd18;
	{ // callseq 0, 0
	.param .b64 param0;
	st.param.b64 	[param0], %rd19;
	.param .b64 param1;
	st.param.b64 	[param1], %rd14;
	.param .b32 retval0;
	call.uni (retval0), 
	vprintf, 
	(
	param0, 
	param1
	);
	ld.param.b32 	%r583, [retval0];
	} // callseq 0
$L__BB0_71:
	add.s64 	%rd21, %rd21, %rd5;
	setp.lt.u64 	%p68, %rd21, %rd3;
	@%p68 bra 	$L__BB0_2;
$L__BB0_72:
	ret;

}


// ===== COMPILED SASS (sm_100) =====

	.target	sm_100

	.elftype	@"ET_EXEC"


//--------------------- .note.nv.tkinfo           --------------------------
	.section	.note.nv.tkinfo,"",@"SHT_NOTE"
	.sectionflags	@"SHF_NOTE_NV_TKINFO"
	.tkinfo
        /*0018*/ 	.word	0x00000002
        /*0030*/ 	.string	""
        /*0030*/ 	.string	"ptxas"
        /*0030*/ 	.string	"Cuda compilation tools, release 13.0, V13.0.88"
        /*0030*/ 	.string	"Build cuda_13.0.r13.0/compiler.36424714_0"
        /*0030*/ 	.string	"-arch sm_100 -m 64 "



//--------------------- .note.nv.cuinfo           --------------------------
	.section	.note.nv.cuinfo,"",@"SHT_NOTE"
	.sectionflags	@"SHF_NOTE_NV_CUINFO"
        /*0018*/ 	.short	0x0002
        /*001a*/ 	.short	0x0064
        /*001c*/ 	.short	0x0082
	.zero		2


//--------------------- .nv.info                  --------------------------
	.section	.nv.info,"",@"SHT_CUDA_INFO"
	.align	4


	//----- nvinfo : EIATTR_REGCOUNT
	.align		4
        /*0000*/ 	.byte	0x04, 0x2f
        /*0002*/ 	.short	(.L_2 - .L_1)
	.align		4
.L_1:
        /*0004*/ 	.word	index@(_Z11spawnThreadiiiii)
        /*0008*/ 	.word	0x0000001b


	//----- nvinfo : EIATTR_FRAME_SIZE
	.align		4
.L_2:
        /*000c*/ 	.byte	0x04, 0x11
        /*000e*/ 	.short	(.L_4 - .L_3)
	.align		4
.L_3:
        /*0010*/ 	.word	index@($__internal_0_$__cuda_sm20_div_s64)
        /*0014*/ 	.word	0x00000010


	//----- nvinfo : EIATTR_FRAME_SIZE
	.align		4
.L_4:
        /*0018*/ 	.byte	0x04, 0x11
        /*001a*/ 	.short	(.L_6 - .L_5)
	.align		4
.L_5:
        /*001c*/ 	.word	index@(_Z11spawnThreadiiiii)
        /*0020*/ 	.word	0x00000010


	//----- nvinfo : EIATTR_MIN_STACK_SIZE
	.align		4
.L_6:
        /*0024*/ 	.byte	0x04, 0x12
        /*0026*/ 	.short	(.L_8 - .L_7)
	.align		4
.L_7:
        /*0028*/ 	.word	index@(_Z11spawnThreadiiiii)
        /*002c*/ 	.word	0x00000010
.L_8:


//--------------------- .nv.compat                --------------------------
	.section	.nv.compat,"",@"SHT_CUDA_COMPAT_INFO"
	.align	4
        /*0000*/ 	.byte	0x02, 0x09, 0x00, 0x00, 0x02, 0x02, 0x01, 0x00, 0x02, 0x05, 0x05, 0x00, 0x03, 0x07, 0x01, 0x01
        /*0010*/ 	.byte	0x02, 0x03, 0x00, 0x00, 0x02, 0x06, 0x01, 0x00, 0x04, 0x0b, 0x08, 0x00, 0x09, 0x00, 0x00, 0x00
        /*0020*/ 	.byte	0x00, 0x00, 0x00, 0x00


//--------------------- .nv.info._Z11spawnThreadiiiii --------------------------
	.section	.nv.info._Z11spawnThreadiiiii,"",@"SHT_CUDA_INFO"
	.sectionflags	@""
	.align	4


	//----- nvinfo : EIATTR_CUDA_API_VERSION
	.align		4
        /*0000*/ 	.byte	0x04, 0x37
        /*0002*/ 	.short	(.L_10 - .L_9)
.L_9:
        /*0004*/ 	.word	0x00000082


	//----- nvinfo : EIATTR_KPARAM_INFO
	.align		4
.L_10:
        /*0008*/ 	.byte	0x04, 0x17
        /*000a*/ 	.short	(.L_12 - .L_11)
.L_11:
        /*000c*/ 	.word	0x00000000
        /*0010*/ 	.short	0x0004
        /*0012*/ 	.short	0x0010
        /*0014*/ 	.byte	0x00, 0xf0, 0x11, 0x00


	//----- nvinfo : EIATTR_KPARAM_INFO
	.align		4
.L_12:
        /*0018*/ 	.byte	0x04, 0x17
        /*001a*/ 	.short	(.L_14 - .L_13)
.L_13:
        /*001c*/ 	.word	0x00000000
        /*0020*/ 	.short	0x0003
        /*0022*/ 	.short	0x000c
        /*0024*/ 	.byte	0x00, 0xf0, 0x11, 0x00


	//----- nvinfo : EIATTR_KPARAM_INFO
	.align		4
.L_14:
        /*0028*/ 	.byte	0x04, 0x17
        /*002a*/ 	.short	(.L_16 - .L_15)
.L_15:
        /*002c*/ 	.word	0x00000000
        /*0030*/ 	.short	0x0002
        /*0032*/ 	.short	0x0008
        /*0034*/ 	.byte	0x00, 0xf0, 0x11, 0x00


	//----- nvinfo : EIATTR_KPARAM_INFO
	.align		4
.L_16:
        /*0038*/ 	.byte	0x04, 0x17
        /*003a*/ 	.short	(.L_18 - .L_17)
.L_17:
        /*003c*/ 	.word	0x00000000
        /*0040*/ 	.short	0x0001
        /*0042*/ 	.short	0x0004
        /*0044*/ 	.byte	0x00, 0xf0, 0x11, 0x00


	//----- nvinfo : EIATTR_KPARAM_INFO
	.align		4
.L_18:
        /*0048*/ 	.byte	0x04, 0x17
        /*004a*/ 	.short	(.L_20 - .L_19)
.L_19:
        /*004c*/ 	.word	0x00000000
        /*0050*/ 	.short	0x0000
        /*0052*/ 	.short	0x0000
        /*0054*/ 	.byte	0x00, 0xf0, 0x11, 0x00


	//----- nvinfo : EIATTR_SPARSE_MMA_MASK
	.align		4
.L_20:
        /*0058*/ 	.byte	0x03, 0x50
        /*005a*/ 	.short	0x0000


	//----- nvinfo : EIATTR_MAXREG_COUNT
	.align		4
        /*005c*/ 	.byte	0x03, 0x1b
        /*005e*/ 	.short	0x00ff


	//----- nvinfo : EIATTR_EXTERNS
	.align		4
        /*0060*/ 	.byte	0x04, 0x0f
        /*0062*/ 	.short	(.L_22 - .L_21)


	//   ....[0]....
	.align		4
.L_21:
        /*0064*/ 	.word	index@(vprintf)


	//----- nvinfo : EIATTR_MERCURY_ISA_VERSION
	.align		4
.L_22:
        /*0068*/ 	.byte	0x03, 0x5f
        /*006a*/ 	.short	0x0101


	//----- nvinfo : EIATTR_VRC_CTA_INIT_COUNT
	.align		4
        /*006c*/ 	.byte	0x02, 0x4a
	.zero		1
	.zero		1


	//----- nvinfo : EIATTR_SYSCALL_OFFSETS
	.align		4
        /*0070*/ 	.byte	0x04, 0x46
        /*0072*/ 	.short	(.L_24 - .L_23)


	//   ....[0]....
.L_23:
        /*0074*/ 	.word	0x00002b10


	//----- nvinfo : EIATTR_EXIT_INSTR_OFFSETS
	.align		4
.L_24:
        /*0078*/ 	.byte	0x04, 0x1c
        /*007a*/ 	.short	(.L_26 - .L_25)


	//   ....[0]....
.L_25:
        /*007c*/ 	.word	0x00000120


	//   ....[1]....
        /*0080*/ 	.word	0x00002b80


	//----- nvinfo : EIATTR_CRS_STACK_SIZE
	.align		4
.L_26:
        /*0084*/ 	.byte	0x04, 0x1e
        /*0086*/ 	.short	(.L_28 - .L_27)
.L_27:
        /*0088*/ 	.word	0x00000000


	//----- nvinfo : EIATTR_CBANK_PARAM_SIZE
	.align		4
.L_28:
        /*008c*/ 	.byte	0x03, 0x19
        /*008e*/ 	.short	0x0014


	//----- nvinfo : EIATTR_PARAM_CBANK
	.align		4
        /*0090*/ 	.byte	0x04, 0x0a
        /*0092*/ 	.short	(.L_30 - .L_29)
	.align		4
.L_29:
        /*0094*/ 	.word	index@(.nv.constant0._Z11spawnThreadiiiii)
        /*0098*/ 	.short	0x0380
        /*009a*/ 	.short	0x0014


	//----- nvinfo : EIATTR_SW_WAR
	.align		4
.L_30:
        /*009c*/ 	.byte	0x04, 0x36
        /*009e*/ 	.short	(.L_32 - .L_31)
.L_31:
        /*00a0*/ 	.word	0x00000008
.L_32:


//--------------------- .nv.callgraph             --------------------------
	.section	.nv.callgraph,"",@"SHT_CUDA_CALLGRAPH"
	.align	4
	.sectionentsize	8
	.align		4
        /*0000*/ 	.word	0x00000000
	.align		4
        /*0004*/ 	.word	0xffffffff
	.align		4
        /*0008*/ 	.word	index@(_Z11spawnThreadiiiii)
	.align		4
        /*000c*/ 	.word	index@(vprintf)
	.align		4
        /*0010*/ 	.word	0x00000000
	.align		4
        /*0014*/ 	.word	0xfffffffe
	.align		4
        /*0018*/ 	.word	0x00000000
	.align		4
        /*001c*/ 	.word	0xfffffffd
	.align		4
        /*0020*/ 	.word	0x00000000
	.align		4
        /*0024*/ 	.word	0xfffffffc


//--------------------- .nv.constant4             --------------------------
	.section	.nv.constant4,"a",@progbits
	.align	8
	.align		8
.nv.constant4:
        /*0000*/ 	.dword	vprintf
	.align		8
        /*0008*/ 	.dword	$str


//--------------------- .text._Z11spawnThreadiiiii --------------------------
	.section	.text._Z11spawnThreadiiiii,"ax",@progbits
	.align	128
        .global         _Z11spawnThreadiiiii
        .type           _Z11spawnThreadiiiii,@function
        .size           _Z11spawnThreadiiiii,(.L_x_13 - _Z11spawnThreadiiiii)
        .other          _Z11spawnThreadiiiii,@"STO_CUDA_ENTRY STV_DEFAULT"
_Z11spawnThreadiiiii:
.text._Z11spawnThreadiiiii:
[----:B------:R-:W0:Y:S01]  /*0000*/  LDC R1, c[0x0][0x37c] ;  /* 0x0000df00ff017b82 */ /* 0x000e220000000800 */
[----:B------:R-:W1:Y:S01]  /*0010*/  S2R R22, SR_TID.X ;  /* 0x0000000000167919 */ /* 0x000e620000002100 */
[----:B------:R-:W2:Y:S06]  /*0020*/  LDCU UR8, c[0x0][0x2fc] ;  /* 0x00005f80ff0877ac */ /* 0x000eac0008000800 */
[----:B------:R-:W1:Y:S01]  /*0030*/  S2UR UR9, SR_CTAID.X ;  /* 0x00000000000979c3 */ /* 0x000e620000002500 */
[----:B0-----:R-:W-:Y:S01]  /*0040*/  VIADD R1, R1, 0xfffffff0 ;  /* 0xfffffff001017836 */ /* 0x001fe20000000000 */
[----:B------:R-:W0:Y:S06]  /*0050*/  LDCU.128 UR4, c[0x0][0x380] ;  /* 0x00007000ff0477ac */ /* 0x000e2c0008000c00 */
[----:B------:R-:W1:Y:S01]  /*0060*/  LDC R17, c[0x0][0x360] ;  /* 0x0000d800ff117b82 */ /* 0x000e620000000800 */
[----:B0-----:R-:W-:-:S02]  /*0070*/  UIADD3 UR38, UPT, UPT, UR5, -UR4, URZ ;  /* 0x8000000405267290 */ /* 0x001fc4000fffe0ff */
[----:B------:R-:W-:Y:S01]  /*0080*/  UIADD3 UR36, UPT, UPT, UR7, -UR6, URZ ;  /* 0x8000000607247290 */ /* 0x000fe2000fffe0ff */
[----:B------:R-:W0:Y:S03]  /*0090*/  LDCU UR4, c[0x0][0x2f8] ;  /* 0x00005f00ff0477ac */ /* 0x000e260008000800 */
[----:B------:R-:W-:Y:S01]  /*00a0*/  UIMAD.WIDE UR36, UR36, UR38, URZ ;  /* 0x00000026242472a5 */ /* 0x000fe2000f8e02ff */
[----:B-1----:R-:W-:-:S05]  /*00b0*/  IMAD R22, R17, UR9, R22 ;  /* 0x0000000911167c24 */ /* 0x002fca000f8e0216 */
[----:B------:R-:W-:Y:S01]  /*00c0*/  IMAD.U32 R3, RZ, RZ, UR37 ;  /* 0x00000025ff037e24 */ /* 0x000fe2000f8e00ff */
[----:B------:R-:W-:Y:S02]  /*00d0*/  ISETP.LT.U32.AND P0, PT, R22, UR36, PT ;  /* 0x0000002416007c0c */ /* 0x000fe4000bf01070 */
[----:B------:R-:W-:-:S04]  /*00e0*/  SHF.R.S32.HI R18, RZ, 0x1f, R22 ;  /* 0x0000001fff127819 */ /* 0x000fc80000011416 */
[----:B------:R-:W-:Y:S02]  /*00f0*/  ISETP.GT.U32.AND.EX P0, PT, R3, R18, PT, P0 ;  /* 0x000000120300720c */ /* 0x000fe40003f04100 */
[----:B0-----:R-:W-:-:S05]  /*0100*/  IADD3 R16, P1, PT, R1, UR4, RZ ;  /* 0x0000000401107c10 */ /* 0x001fca000ff3e0ff */
[----:B--2---:R-:W-:-:S06]  /*0110*/  IMAD.X R2, RZ, RZ, UR8, P1 ;  /* 0x00000008ff027e24 */ /* 0x004fcc00088e06ff */
[----:B------:R-:W-:Y:S05]  /*0120*/  @!P0 EXIT ;  /* 0x000000000000894d */ /* 0x000fea0003800000 */
[----:B------:R-:W0:Y:S01]  /*0130*/  LDCU UR4, c[0x0][0x370] ;  /* 0x00006e00ff0477ac */ /* 0x000e220008000800 */
[----:B------:R-:W1:Y:S01]  /*0140*/  LDCU UR40, c[0x0][0x380] ;  /* 0x00007000ff2877ac */ /* 0x000e620008000800 */
[----:B------:R-:W2:Y:S01]  /*0150*/  LDCU UR41, c[0x0][0x388] ;  /* 0x00007100ff2977ac */ /* 0x000ea20008000800 */
[----:B------:R-:W-:Y:S01]  /*0160*/  USHF.R.S32.HI UR39, URZ, 0x1f, UR38 ;  /* 0x0000001fff277899 */ /* 0x000fe20008011426 */
[----:B0-----:R-:W-:-:S11]  /*0170*/  IMAD R17, R17, UR4, RZ ;  /* 0x0000000411117c24 */ /* 0x001fd6000f8e02ff */
.L_x_11:
[----:B------:R-:W-:Y:S01]  /*0180*/  LOP3.LUT R0, R18, UR39, RZ, 0xfc, !PT ;  /* 0x0000002712007c12 */ /* 0x000fe2000f8efcff */
[----:B------:R-:W-:Y:S03]  /*0190*/  BSSY.RECONVERGENT B0, `(.L_x_0) ;  /* 0x000001d000007945 */ /* 0x000fe60003800200 */
[----:B------:R-:W-:-:S13]  /*01a0*/  ISETP.NE.U32.AND P0, PT, R0, RZ, PT ;  /* 0x000000ff0000720c */ /* 0x000fda0003f05070 */
[----:B------:R-:W-:Y:S05]  /*01b0*/  @P0 BRA `(.L_x_1) ;  /* 0x0000000000540947 */ /* 0x000fea0003800000 */
[----:B------:R-:W0:Y:S01]  /*01c0*/  I2F.U32.RP R0, UR38 ;  /* 0x0000002600007d06 */ /* 0x000e220008209000 */
[----:B------:R-:W-:Y:S01]  /*01d0*/  IMAD R3, RZ, RZ, -UR38 ;  /* 0x80000026ff037e24 */ /* 0x000fe2000f8e02ff */
[----:B------:R-:W-:-:S06]  /*01e0*/  ISETP.NE.U32.AND P2, PT, RZ, UR38, PT ;  /* 0x00000026ff007c0c */ /* 0x000fcc000bf45070 */
[----:B0-----:R-:W0:Y:S02]  /*01f0*/  MUFU.RCP R0, R0 ;  /* 0x0000000000007308 */ /* 0x001e240000001000 */
[----:B0-----:R-:W-:-:S06]  /*0200*/  VIADD R4, R0, 0xffffffe ;  /* 0x0ffffffe00047836 */ /* 0x001fcc0000000000 */
[----:B------:R0:W3:Y:S02]  /*0210*/  F2I.FTZ.U32.TRUNC.NTZ R5, R4 ;  /* 0x0000000400057305 */ /* 0x0000e4000021f000 */
[----:B0-----:R-:W-:Y:S02]  /*0220*/  IMAD.MOV.U32 R4, RZ, RZ, RZ ;  /* 0x000000ffff047224 */ /* 0x001fe400078e00ff */
[----:B---3--:R-:W-:-:S04]  /*0230*/  IMAD R3, R3, R5, RZ ;  /* 0x0000000503037224 */ /* 0x008fc800078e02ff */
[----:B------:R-:W-:-:S06]  /*0240*/  IMAD.HI.U32 R5, R5, R3, R4 ;  /* 0x0000000305057227 */ /* 0x000fcc00078e0004 */
[----:B------:R-:W-:-:S04]  /*0250*/  IMAD.HI.U32 R5, R5, R22, RZ ;  /* 0x0000001605057227 */ /* 0x000fc800078e00ff */
[----:B------:R-:W-:-:S04]  /*0260*/  IMAD.MOV R3, RZ, RZ, -R5 ;  /* 0x000000ffff037224 */ /* 0x000fc800078e0a05 */
[----:B------:R-:W-:-:S05]  /*0270*/  IMAD R3, R3, UR38, R22 ;  /* 0x0000002603037c24 */ /* 0x000fca000f8e0216 */
[----:B------:R-:W-:-:S13]  /*0280*/  ISETP.GE.U32.AND P0, PT, R3, UR38, PT ;  /* 0x0000002603007c0c */ /* 0x000fda000bf06070 */
[----:B------:R-:W-:Y:S02]  /*0290*/  @P0 VIADD R3, R3, -UR38 ;  /* 0x8000002603030c36 */ /* 0x000fe40008000000 */
[----:B------:R-:W-:-:S03]  /*02a0*/  @P0 VIADD R5, R5, 0x1 ;  /* 0x0000000105050836 */ /* 0x000fc60000000000 */
[----:B------:R-:W-:-:S13]  /*02b0*/  ISETP.GE.U32.AND P1, PT, R3, UR38, PT ;  /* 0x0000002603007c0c */ /* 0x000fda000bf26070 */
[----:B------:R-:W-:Y:S01]  /*02c0*/  @P1 VIADD R5, R5, 0x1 ;  /* 0x0000000105051836 */ /* 0x000fe20000000000 */
[----:B------:R-:W-:-:S05]  /*02d0*/  @!P2 LOP3.LUT R5, RZ, UR38, RZ, 0x33, !PT ;  /* 0x00000026ff05ac12 */ /* 0x000fca000f8e33ff */
[----:B------:R-:W-:-:S04]  /*02e0*/  IMAD.MOV R3, RZ, RZ, -R5 ;  /* 0x000000ffff037224 */ /* 0x000fc800078e0a05 */
[----:B------:R-:W-:Y:S01]  /*02f0*/  IMAD R8, R3, UR38, R22 ;  /* 0x0000002603087c24 */ /* 0x000fe2000f8e0216 */
[----:B------:R-:W-:Y:S06]  /*0300*/  BRA `(.L_x_2) ;  /* 0x0000000000147947 */ /* 0x000fec0003800000 */
.L_x_1:
[----:B------:R-:W-:-:S07]  /*0310*/  MOV R0, 0x330 ;  /* 0x0000033000007802 */ /* 0x000fce0000000f00 */
[----:B-12---:R-:W-:Y:S05]  /*0320*/  CALL.REL.NOINC `($__internal_0_$__cuda_sm20_div_s64) ;  /* 0x0000002800187944 */ /* 0x006fea0003c00000 */
[--C-:B------:R-:W-:Y:S02]  /*0330*/  IMAD.MOV R7, RZ, RZ, -R3.reuse ;  /* 0x000000ffff077224 */ /* 0x100fe400078e0a03 */
[----:B------:R-:W-:Y:S02]  /*0340*/  IMAD.MOV.U32 R5, RZ, RZ, R3 ;  /* 0x000000ffff057224 */ /* 0x000fe400078e0003 */
[----:B------:R-:W-:-:S07]  /*0350*/  IMAD R8, R7, UR38, R22 ;  /* 0x0000002607087c24 */ /* 0x000fce000f8e0216 */
.L_x_2:
[----:B-12---:R-:W-:Y:S05]  /*0360*/  BSYNC.RECONVERGENT B0 ;  /* 0x0000000000007941 */ /* 0x006fea0003800200 */
.L_x_0:
[----:B------:R-:W0:Y:S01]  /*0370*/  LDC R9, c[0x0][0x390] ;  /* 0x0000e400ff097b82 */ /* 0x000e220000000800 */
[----:B------:R-:W-:Y:S01]  /*0380*/  VIADD R0, R5, UR41 ;  /* 0x0000002905007c36 */ /* 0x000fe20008000000 */
[----:B------:R-:W-:Y:S01]  /*0390*/  BSSY.RECONVERGENT B7, `(.L_x_3) ;  /* 0x0000279000077945 */ /* 0x000fe20003800200 */
[----:B------:R-:W-:-:S03]  /*03a0*/  VIADD R8, R8, UR40 ;  /* 0x0000002808087c36 */ /* 0x000fc60008000000 */
[----:B------:R-:W-:Y:S01]  /*03b0*/  BSSY.RELIABLE B6, `(.L_x_4) ;  /* 0x000026b000067945 */ /* 0x000fe20003800100 */
[----:B------:R-:W-:Y:S02]  /*03c0*/  IMAD R4, R0, 0x6ebfff5, RZ ;  /* 0x06ebfff500047824 */ /* 0x000fe400078e02ff */
[----:B------:R-:W-:Y:S02]  /*03d0*/  IMAD R6, R8, 0x2fc20f, RZ ;  /* 0x002fc20f08067824 */ /* 0x000fe400078e02ff */
[----:B------:R-:W-:-:S03]  /*03e0*/  IMAD.MOV.U32 R3, RZ, RZ, 0x285b825 ;  /* 0x0285b825ff037424 */ /* 0x000fc600078e00ff */
[----:B0-----:R-:W-:-:S05]  /*03f0*/  LOP3.LUT R10, R9, R6, R4, 0x96, !PT ;  /* 0x00000006090a7212 */ /* 0x001fca00078e9604 */
[----:B------:R-:W-:-:S04]  /*0400*/  IMAD R5, R10, R3, 0xb ;  /* 0x0000000b0a057424 */ /* 0x000fc800078e0203 */
[----:B------:R-:W-:-:S05]  /*0410*/  IMAD R5, R10, R5, RZ ;  /* 0x000000050a057224 */ /* 0x000fca00078e02ff */
[--C-:B------:R-:W-:Y:S02]  /*0420*/  SHF.R.U32.HI R7, RZ, 0x18, R5.reuse ;  /* 0x00000018ff077819 */ /* 0x100fe40000011605 */
[----:B------:R-:W-:Y:S02]  /*0430*/  SHF.R.U32.HI R10, RZ, 0x19, R5 ;  /* 0x00000019ff0a7819 */ /* 0x000fe40000011605 */
[----:B------:R-:W-:Y:S02]  /*0440*/  LOP3.LUT R5, R7, 0x3, RZ, 0xc0, !PT ;  /* 0x0000000307057812 */ /* 0x000fe400078ec0ff */
[----:B------:R-:W-:-:S04]  /*0450*/  LOP3.LUT R10, R10, 0x1, RZ, 0xc0, !PT ;  /* 0x000000010a0a7812 */ /* 0x000fc800078ec0ff */
[----:B------:R-:W-:-:S13]  /*0460*/  ISETP.NE.AND P0, PT, R5, R10, PT ;  /* 0x0000000a0500720c */ /* 0x000fda0003f05270 */
[----:B------:R-:W-:Y:S05]  /*0470*/  @P0 BRA `(.L_x_5) ;  /* 0x0000000800340947 */ /* 0x000fea0003800000 */
[----:B------:R-:W-:-:S05]  /*0480*/  VIADD R12, R6, 0x2fc20f ;  /* 0x002fc20f060c7836 */ /* 0x000fca0000000000 */
[----:B------:R-:W-:-:S05]  /*0490*/  LOP3.LUT R14, R9, R12, R4, 0x96, !PT ;  /* 0x0000000c090e7212 */ /* 0x000fca00078e9604 */
        /* <DEDUP_REMOVED lines=138> */
[----:B------:R-:W-:Y:S05]  /*0d40*/  @!P0 BRA `(.L_x_6) ;  /* 0x0000001c00448947 */ /* 0x000fea0003800000 */
.L_x_5:
[----:B------:R-:W-:-:S04]  /*0d50*/  LOP3.LUT R5, R5, R10, RZ, 0x3c, !PT ;  /* 0x0000000a05057212 */ /* 0x000fc800078e3cff */
[----:B------:R-:W-:-:S13]  /*0d60*/  ISETP.GT.AND P0, PT, R5, 0x1, PT ;  /* 0x000000010500780c */ /* 0x000fda0003f04270 */
[----:B------:R-:W-:Y:S05]  /*0d70*/  @P0 BRA `(.L_x_7) ;  /* 0x0000000800800947 */ /* 0x000fea0003800000 */
[----:B------:R-:W-:-:S13]  /*0d80*/  ISETP.NE.AND P0, PT, R5, RZ, PT ;  /* 0x000000ff0500720c */ /* 0x000fda0003f05270 */
[----:B------:R-:W-:Y:S05]  /*0d90*/  @!P0 BREAK.RELIABLE B6 ;  /* 0x0000000000068942 */ /* 0x000fea0003800100 */
[----:B------:R-:W-:Y:S05]  /*0da0*/  @!P0 BRA `(.L_x_8) ;  /* 0x0000001c005c8947 */ /* 0x000fea0003800000 */
[----:B------:R-:W-:-:S05]  /*0db0*/  VIADD R10, R4, 0x6ebfff5 ;  /* 0x06ebfff5040a7836 */ /* 0x000fca0000000000 */
[----:B------:R-:W-:-:S05]  /*0dc0*/  LOP3.LUT R12, R9, R6, R10, 0x96, !PT ;  /* 0x00000006090c7212 */ /* 0x000fca00078e960a */
[----:B------:R-:W-:-:S04]  /*0dd0*/  IMAD R5, R12, R3, 0xb ;  /* 0x0000000b0c057424 */ /* 0x000fc800078e0203 */
[----:B------:R-:W-:-:S05]  /*0de0*/  IMAD R5, R12, R5, RZ ;  /* 0x000000050c057224 */ /* 0x000fca00078e02ff */
[--C-:B------:R-:W-:Y:S02]  /*0df0*/  SHF.R.U32.HI R7, RZ, 0x18, R5.reuse ;  /* 0x00000018ff077819 */ /* 0x100fe40000011605 */
[----:B------:R-:W-:Y:S02]  /*0e00*/  SHF.R.U32.HI R12, RZ, 0x19, R5 ;  /* 0x00000019ff0c7819 */ /* 0x000fe40000011605 */
[----:B------:R-:W-:-:S04]  /*0e10*/  LOP3.LUT R7, R7, 0x3, RZ, 0xc0, !PT ;  /* 0x0000000307077812 */ /* 0x000fc800078ec0ff */
[----:B------:R-:W-:-:S04]  /*0e20*/  LOP3.LUT R7, R7, 0x1, R12, 0x78, !PT ;  /* 0x0000000107077812 */ /* 0x000fc800078e780c */
[----:B------:R-:W-:-:S13]  /*0e30*/  ISETP.NE.AND P0, PT, R7, 0x1, PT ;  /* 0x000000010700780c */ /* 0x000fda0003f05270 */
[----:B------:R-:W-:Y:S05]  /*0e40*/  @P0 BREAK.RELIABLE B6 ;  /* 0x0000000000060942 */ /* 0x000fea0003800100 */
[----:B------:R-:W-:Y:S05]  /*0e50*/  @P0 BRA `(.L_x_8) ;  /* 0x0000001c00300947 */ /* 0x000fea0003800000 */
        /* <DEDUP_REMOVED lines=144> */
[----:B------:R-:W-:Y:S05]  /*1760*/  @!P0 BRA `(.L_x_6) ;  /* 0x0000001000bc8947 */ /* 0x000fea0003800000 */
[----:B------:R-:W-:Y:S05]  /*1770*/  BRA `(.L_x_8) ;  /* 0x0000001000e87947 */ /* 0x000fea0003800000 */
.L_x_7:
[----:B------:R-:W-:-:S13]  /*1780*/  ISETP.NE.AND P0, PT, R5, 0x2, PT ;  /* 0x000000020500780c */ /* 0x000fda0003f05270 */
        /* <DEDUP_REMOVED lines=141> */
[----:B------:R-:W-:Y:S05]  /*2060*/  @!P0 BRA `(.L_x_6) ;  /* 0x00000008007c8947 */ /* 0x000fea0003800000 */
.L_x_10:
[----:B------:R-:W-:-:S13]  /*2070*/  ISETP.NE.AND P0, PT, R5, 0x3, PT ;  /* 0x000000030500780c */ /* 0x000fda0003f05270 */
[----:B------:R-:W-:Y:S05]  /*2080*/  @P0 BREAK.RELIABLE B6 ;  /* 0x0000000000060942 */ /* 0x000fea0003800100 */
[----:B------:R-:W-:Y:S05]  /*2090*/  @P0 BRA `(.L_x_8) ;  /* 0x0000000800a00947 */ /* 0x000fea0003800000 */
.L_x_9:
        /* <DEDUP_REMOVED lines=156> */
.L_x_6:
[----:B------:R-:W-:Y:S05]  /*2a60*/  BSYNC.RELIABLE B6 ;  /* 0x0000000000067941 */ /* 0x000fea0003800100 */
.L_x_4:
[----:B------:R-:W-:Y:S01]  /*2a70*/  MOV R3, 0x0 ;  /* 0x0000000000037802 */ /* 0x000fe20000000f00 */
[----:B------:R0:W-:Y:S01]  /*2a80*/  STL.64 [R1], R8 ;  /* 0x0000000801007387 */ /* 0x0001e20000100a00 */
[----:B------:R-:W1:Y:S01]  /*2a90*/  LDCU.64 UR4, c[0x4][0x8] ;  /* 0x01000100ff0477ac */ /* 0x000e620008000a00 */
[----:B------:R-:W-:Y:S01]  /*2aa0*/  IMAD.MOV.U32 R6, RZ, RZ, R16 ;  /* 0x000000ffff067224 */ /* 0x000fe200078e0010 */
[----:B------:R0:W2:Y:S01]  /*2ab0*/  LDC.64 R10, c[0x4][R3] ;  /* 0x01000000030a7b82 */ /* 0x0000a20000000a00 */
[----:B------:R0:W-:Y:S01]  /*2ac0*/  STL [R1+0x8], R0 ;  /* 0x0000080001007387 */ /* 0x0001e20000100800 */
[----:B------:R-:W-:Y:S02]  /*2ad0*/  IMAD.MOV.U32 R7, RZ, RZ, R2 ;  /* 0x000000ffff077224 */ /* 0x000fe400078e0002 */
[----:B-1----:R-:W-:Y:S02]  /*2ae0*/  IMAD.U32 R4, RZ, RZ, UR4 ;  /* 0x00000004ff047e24 */ /* 0x002fe4000f8e00ff */
[----:B0-----:R-:W-:-:S07]  /*2af0*/  IMAD.U32 R5, RZ, RZ, UR5 ;  /* 0x00000005ff057e24 */ /* 0x001fce000f8e00ff */
[----:B------:R-:W-:-:S07]  /*2b00*/  LEPC R20, `(.L_x_8) ;  /* 0x000000001014794e */ /* 0x000fce0000000000 */
[----:B--2---:R-:W-:Y:S05]  /*2b10*/  CALL.ABS.NOINC R10 ;  /* 0x000000000a007343 */ /* 0x004fea0003c00000 */
.L_x_8:
[----:B------:R-:W-:Y:S05]  /*2b20*/  BSYNC.RECONVERGENT B7 ;  /* 0x0000000000077941 */ /* 0x000fea0003800200 */
.L_x_3:
[----:B------:R-:W-:-:S05]  /*2b30*/  IADD3 R22, P0, PT, R17, R22, RZ ;  /* 0x0000001611167210 */ /* 0x000fca0007f1e0ff */
[----:B------:R-:W-:Y:S01]  /*2b40*/  IMAD.X R18, RZ, RZ, R18, P0 ;  /* 0x000000ffff127224 */ /* 0x000fe200000e0612 */
[----:B------:R-:W-:-:S04]  /*2b50*/  ISETP.GE.U32.AND P0, PT, R22, UR36, PT ;  /* 0x0000002416007c0c */ /* 0x000fc8000bf06070 */
[----:B------:R-:W-:-:S13]  /*2b60*/  ISETP.GE.U32.AND.EX P0, PT, R18, UR37, PT, P0 ;  /* 0x0000002512007c0c */ /* 0x000fda000bf06100 */
[----:B------:R-:W-:Y:S05]  /*2b70*/  @!P0 BRA `(.L_x_11) ;  /* 0xffffffd400808947 */ /* 0x000fea000383ffff */
[----:B------:R-:W-:Y:S05]  /*2b80*/  EXIT ;  /* 0x000000000000794d */ /* 0x000fea0003800000 */
        .weak           $__internal_0_$__cuda_sm20_div_s64
        .type           $__internal_0_$__cuda_sm20_div_s64,@function
        .size           $__internal_0_$__cuda_sm20_div_s64,(.L_x_13 - $__internal_0_$__cuda_sm20_div_s64)
$__internal_0_$__cuda_sm20_div_s64:
[----:B------:R-:W-:Y:S01]  /*2b90*/  UIADD3 UR4, UP1, UPT, URZ, -UR38, URZ ;  /* 0x80000026ff047290 */ /* 0x000fe2000ff3e0ff */
[----:B------:R-:W-:Y:S01]  /*2ba0*/  ISETP.GE.AND P3, PT, R18, RZ, PT ;  /* 0x000000ff1200720c */ /* 0x000fe20003f66270 */
[----:B------:R-:W-:Y:S02]  /*2bb0*/  UISETP.GE.AND UP0, UPT, UR39, URZ, UPT ;  /* 0x000000ff2700728c */ /* 0x000fe4000bf06270 */
[----:B------:R-:W-:Y:S02]  /*2bc0*/  UIADD3.X UR5, UPT, UPT, URZ, ~UR39, URZ, UP1, !UPT ;  /* 0x80000027ff057290 */ /* 0x000fe40008ffe4ff */
[----:B------:R-:W-:Y:S02]  /*2bd0*/  USEL UR4, UR4, UR38, !UP0 ;  /* 0x0000002604047287 */ /* 0x000fe4000c000000 */
[----:B------:R-:W-:-:S09]  /*2be0*/  USEL UR5, UR5, UR39, !UP0 ;  /* 0x0000002705057287 */ /* 0x000fd2000c000000 */
[----:B------:R-:W0:Y:S08]  /*2bf0*/  I2F.U64.RP R3, UR4 ;  /* 0x0000000400037d12 */ /* 0x000e300008309000 */
[----:B0-----:R-:W0:Y:S02]  /*2c00*/  MUFU.RCP R3, R3 ;  /* 0x0000000300037308 */ /* 0x001e240000001000 */
[----:B0-----:R-:W-:-:S06]  /*2c10*/  VIADD R4, R3, 0x1ffffffe ;  /* 0x1ffffffe03047836 */ /* 0x001fcc0000000000 */
[----:B------:R-:W0:Y:S02]  /*2c20*/  F2I.U64.TRUNC R4, R4 ;  /* 0x0000000400047311 */ /* 0x000e24000020d800 */
[----:B0-----:R-:W-:-:S04]  /*2c30*/  IMAD.WIDE.U32 R6, R4, UR4, RZ ;  /* 0x0000000404067c25 */ /* 0x001fc8000f8e00ff */
[----:B------:R-:W-:Y:S01]  /*2c40*/  IMAD R7, R4, UR5, R7 ;  /* 0x0000000504077c24 */ /* 0x000fe2000f8e0207 */
[----:B------:R-:W-:-:S03]  /*2c50*/  IADD3 R9, P0, PT, RZ, -R6, RZ ;  /* 0x80000006ff097210 */ /* 0x000fc60007f1e0ff */
[----:B------:R-:W-:Y:S02]  /*2c60*/  IMAD R7, R5, UR4, R7 ;  /* 0x0000000405077c24 */ /* 0x000fe4000f8e0207 */
[----:B------:R-:W-:-:S04]  /*2c70*/  IMAD.HI.U32 R6, R4, R9, RZ ;  /* 0x0000000904067227 */ /* 0x000fc800078e00ff */
[----:B------:R-:W-:Y:S02]  /*2c80*/  IMAD.X R11, RZ, RZ, ~R7, P0 ;  /* 0x000000ffff0b7224 */ /* 0x000fe400000e0e07 */
[----:B------:R-:W-:Y:S02]  /*2c90*/  IMAD.MOV.U32 R7, RZ, RZ, R4 ;  /* 0x000000ffff077224 */ /* 0x000fe400078e0004 */
[-C--:B------:R-:W-:Y:S02]  /*2ca0*/  IMAD R13, R5, R11.reuse, RZ ;  /* 0x0000000b050d7224 */ /* 0x080fe400078e02ff */
[----:B------:R-:W-:-:S04]  /*2cb0*/  IMAD.WIDE.U32 R6, P0, R4, R11, R6 ;  /* 0x0000000b04067225 */ /* 0x000fc80007800006 */
[----:B------:R-:W-:-:S04]  /*2cc0*/  IMAD.HI.U32 R3, R5, R11, RZ ;  /* 0x0000000b05037227 */ /* 0x000fc800078e00ff */
[----:B------:R-:W-:-:S04]  /*2cd0*/  IMAD.HI.U32 R6, P1, R5, R9, R6 ;  /* 0x0000000905067227 */ /* 0x000fc80007820006 */
[----:B------:R-:W-:Y:S01]  /*2ce0*/  IMAD.X R3, R3, 0x1, R5, P0 ;  /* 0x0000000103037824 */ /* 0x000fe200000e0605 */
[----:B------:R-:W-:-:S04]  /*2cf0*/  IADD3 R7, P2, PT, R13, R6, RZ ;  /* 0x000000060d077210 */ /* 0x000fc80007f5e0ff */
[----:B------:R-:W-:Y:S01]  /*2d00*/  IADD3.X R9, PT, PT, RZ, RZ, R3, P2, P1 ;  /* 0x000000ffff097210 */ /* 0x000fe200017e2403 */
[----:B------:R-:W-:-:S04]  /*2d10*/  IMAD.WIDE.U32 R4, R7, UR4, RZ ;  /* 0x0000000407047c25 */ /* 0x000fc8000f8e00ff */
[----:B------:R-:W-:Y:S01]  /*2d20*/  IMAD R6, R7, UR5, R5 ;  /* 0x0000000507067c24 */ /* 0x000fe2000f8e0205 */
[----:B------:R-:W-:-:S03]  /*2d30*/  IADD3 R5, P0, PT, RZ, -R4, RZ ;  /* 0x80000004ff057210 */ /* 0x000fc60007f1e0ff */
[----:B------:R-:W-:Y:S02]  /*2d40*/  IMAD R3, R9, UR4, R6 ;  /* 0x0000000409037c24 */ /* 0x000fe4000f8e0206 */
[----:B------:R-:W-:-:S04]  /*2d50*/  IMAD.HI.U32 R6, R7, R5, RZ ;  /* 0x0000000507067227 */ /* 0x000fc800078e00ff */
[----:B------:R-:W-:Y:S01]  /*2d60*/  IMAD.X R4, RZ, RZ, ~R3, P0 ;  /* 0x000000ffff047224 */ /* 0x000fe200000e0e03 */
[----:B------:R-:W-:-:S03]  /*2d70*/  IADD3 R3, P4, PT, RZ, -R22, RZ ;  /* 0x80000016ff037210 */ /* 0x000fc60007f9e0ff */
[----:B------:R-:W-:Y:S01]  /*2d80*/  IMAD.WIDE.U32 R6, P0, R7, R4, R6 ;  /* 0x0000000407067225 */ /* 0x000fe20007800006 */
[----:B------:R-:W-:-:S03]  /*2d90*/  SEL R3, R3, R22, !P3 ;  /* 0x0000001603037207 */ /* 0x000fc60005800000 */
[----:B------:R-:W-:-:S04]  /*2da0*/  IMAD.HI.U32 R6, P1, R9, R5, R6 ;  /* 0x0000000509067227 */ /* 0x000fc80007820006 */
[CC--:B------:R-:W-:Y:S02]  /*2db0*/  IMAD R5, R9.reuse, R4.reuse, RZ ;  /* 0x0000000409057224 */ /* 0x0c0fe400078e02ff */
[----:B------:R-:W-:-:S03]  /*2dc0*/  IMAD.HI.U32 R4, R9, R4, RZ ;  /* 0x0000000409047227 */ /* 0x000fc600078e00ff */
[----:B------:R-:W-:Y:S01]  /*2dd0*/  IADD3 R6, P2, PT, R5, R6, RZ ;  /* 0x0000000605067210 */ /* 0x000fe20007f5e0ff */
[----:B------:R-:W-:Y:S02]  /*2de0*/  IMAD.X R5, RZ, RZ, ~R18, P4 ;  /* 0x000000ffff057224 */ /* 0x000fe400020e0e12 */
[----:B------:R-:W-:Y:S02]  /*2df0*/  IMAD.X R9, R4, 0x1, R9, P0 ;  /* 0x0000000104097824 */ /* 0x000fe400000e0609 */
[C---:B------:R-:W-:Y:S01]  /*2e00*/  IMAD.HI.U32 R4, R6.reuse, R3, RZ ;  /* 0x0000000306047227 */ /* 0x040fe200078e00ff */
[----:B------:R-:W-:Y:S02]  /*2e10*/  SEL R10, R5, R18, !P3 ;  /* 0x00000012050a7207 */ /* 0x000fe40005800000 */
[----:B------:R-:W-:Y:S01]  /*2e20*/  IADD3.X R9, PT, PT, RZ, RZ, R9, P2, P1 ;  /* 0x000000ffff097210 */ /* 0x000fe200017e2409 */
[----:B------:R-:W-:Y:S02]  /*2e30*/  IMAD.MOV.U32 R5, RZ, RZ, RZ ;  /* 0x000000ffff057224 */ /* 0x000fe400078e00ff */
[----:B------:R-:W-:-:S04]  /*2e40*/  IMAD.WIDE.U32 R4, R6, R10, R4 ;  /* 0x0000000a06047225 */ /* 0x000fc800078e0004 */
[C---:B------:R-:W-:Y:S02]  /*2e50*/  IMAD R7, R9.reuse, R10, RZ ;  /* 0x0000000a09077224 */ /* 0x040fe400078e02ff */
[----:B------:R-:W-:-:S04]  /*2e60*/  IMAD.HI.U32 R4, P0, R9, R3, R4 ;  /* 0x0000000309047227 */ /* 0x000fc80007800004 */
[----:B------:R-:W-:Y:S01]  /*2e70*/  IMAD.HI.U32 R6, R9, R10, RZ ;  /* 0x0000000a09067227 */ /* 0x000fe200078e00ff */
[----:B------:R-:W-:-:S03]  /*2e80*/  IADD3 R7, P1, PT, R7, R4, RZ ;  /* 0x0000000407077210 */ /* 0x000fc60007f3e0ff */
[----:B------:R-:W-:Y:S02]  /*2e90*/  IMAD.X R6, RZ, RZ, R6, P0 ;  /* 0x000000ffff067224 */ /* 0x000fe400000e0606 */
[----:B------:R-:W-:-:S04]  /*2ea0*/  IMAD.WIDE.U32 R4, R7, UR4, RZ ;  /* 0x0000000407047c25 */ /* 0x000fc8000f8e00ff */
[----:B------:R-:W-:Y:S01]  /*2eb0*/  IMAD.X R6, RZ, RZ, R6, P1 ;  /* 0x000000ffff067224 */ /* 0x000fe200008e0606 */
[----:B------:R-:W-:Y:S01]  /*2ec0*/  IADD3 R8, P1, PT, -R4, R3, RZ ;  /* 0x0000000304087210 */ /* 0x000fe20007f3e1ff */
[C---:B------:R-:W-:Y:S02]  /*2ed0*/  IMAD R5, R7.reuse, UR5, R5 ;  /* 0x0000000507057c24 */ /* 0x040fe4000f8e0205 */
[----:B------:R-:W-:Y:S01]  /*2ee0*/  VIADD R4, R7, 0x1 ;  /* 0x0000000107047836 */ /* 0x000fe20000000000 */
[----:B------:R-:W-:Y:S01]  /*2ef0*/  ISETP.GE.U32.AND P0, PT, R8, UR4, PT ;  /* 0x0000000408007c0c */ /* 0x000fe2000bf06070 */
[----:B------:R-:W-:-:S04]  /*2f00*/  IMAD R5, R6, UR4, R5 ;  /* 0x0000000406057c24 */ /* 0x000fc8000f8e0205 */
[----:B------:R-:W-:Y:S01]  /*2f10*/  IMAD.X R6, R10, 0x1, ~R5, P1 ;  /* 0x000000010a067824 */ /* 0x000fe200008e0e05 */
[----:B------:R-:W-:-:S04]  /*2f20*/  IADD3 R3, P1, PT, R8, -UR4, RZ ;  /* 0x8000000408037c10 */ /* 0x000fc8000ff3e0ff */
[C---:B------:R-:W-:Y:S02]  /*2f30*/  ISETP.GE.U32.AND.EX P0, PT, R6.reuse, UR5, PT, P0 ;  /* 0x0000000506007c0c */ /* 0x040fe4000bf06100 */
[----:B------:R-:W-:Y:S02]  /*2f40*/  IADD3.X R5, PT, PT, R6, ~UR5, RZ, P1, !PT ;  /* 0x8000000506057c10 */ /* 0x000fe40008ffe4ff */
[----:B------:R-:W-:Y:S02]  /*2f50*/  SEL R3, R3, R8, P0 ;  /* 0x0000000803037207 */ /* 0x000fe40000000000 */
[----:B------:R-:W-:Y:S02]  /*2f60*/  SEL R4, R4, R7, P0 ;  /* 0x0000000704047207 */ /* 0x000fe40000000000 */
[----:B------:R-:W-:Y:S02]  /*2f70*/  SEL R5, R5, R6, P0 ;  /* 0x0000000605057207 */ /* 0x000fe40000000000 */
[----:B------:R-:W-:Y:S01]  /*2f80*/  ISETP.GE.U32.AND P0, PT, R3, UR4, PT ;  /* 0x0000000403007c0c */ /* 0x000fe2000bf06070 */
[----:B------:R-:W-:-:S03]  /*2f90*/  VIADD R3, R4, 0x1 ;  /* 0x0000000104037836 */ /* 0x000fc60000000000 */
[----:B------:R-:W-:Y:S02]  /*2fa0*/  ISETP.GE.U32.AND.EX P0, PT, R5, UR5, PT, P0 ;  /* 0x0000000505007c0c */ /* 0x000fe4000bf06100 */
[----:B------:R-:W-:Y:S02]  /*2fb0*/  LOP3.LUT R5, R18, UR39, RZ, 0x3c, !PT ;  /* 0x0000002712057c12 */ /* 0x000fe4000f8e3cff */
[----:B------:R-:W-:Y:S02]  /*2fc0*/  SEL R3, R3, R4, P0 ;  /* 0x0000000403037207 */ /* 0x000fe40000000000 */
[----:B------:R-:W-:Y:S01]  /*2fd0*/  ISETP.GE.AND P1, PT, R5, RZ, PT ;  /* 0x000000ff0500720c */ /* 0x000fe20003f26270 */
[----:B------:R-:W-:Y:S01]  /*2fe0*/  IMAD.MOV.U32 R5, RZ, RZ, 0x0 ;  /* 0x00000000ff057424 */ /* 0x000fe200078e00ff */
[----:B------:R-:W-:Y:S01]  /*2ff0*/  ISETP.NE.U32.AND P0, PT, RZ, UR38, PT ;  /* 0x00000026ff007c0c */ /* 0x000fe2000bf05070 */
[----:B------:R-:W-:-:S03]  /*3000*/  IMAD.MOV R4, RZ, RZ, -R3 ;  /* 0x000000ffff047224 */ /* 0x000fc600078e0a03 */
[----:B------:R-:W-:Y:S02]  /*3010*/  ISETP.NE.AND.EX P0, PT, RZ, UR39, PT, P0 ;  /* 0x00000027ff007c0c */ /* 0x000fe4000bf05300 */
[----:B------:R-:W-:Y:S01]  /*3020*/  SEL R3, R4, R3, !P1 ;  /* 0x0000000304037207 */ /* 0x000fe20004800000 */
[----:B------:R-:W-:-:S03]  /*3030*/  IMAD.MOV.U32 R4, RZ, RZ, R0 ;  /* 0x000000ffff047224 */ /* 0x000fc600078e0000 */
[----:B------:R-:W-:Y:S01]  /*3040*/  SEL R3, R3, 0xffffffff, P0 ;  /* 0xffffffff03037807 */ /* 0x000fe20000000000 */
[----:B------:R-:W-:Y:S06]  /*3050*/  RET.REL.NODEC R4 `(_Z11spawnThreadiiiii) ;  /* 0xffffffcc04e87950 */ /* 0x000fec0003c3ffff */
.L_x_12:
[----:B------:R-:W-:-:S00]  /*3060*/  BRA `(.L_x_12) ;  /* 0xfffffffc00fc7947 */ /* 0x000fc0000383ffff */
[----:B------:R-:W-:-:S00]  /*3070*/  NOP ;  /* 0x0000000000007918 */ /* 0x000fc00000000000 */
        /* <DEDUP_REMOVED lines=8> */
.L_x_13:


//--------------------- .nv.global.init           --------------------------
	.section	.nv.global.init,"aw",@progbits
.nv.global.init:
	.type		$str,@object
	.size		$str,(.L_0 - $str)
$str:
        /*0000*/ 	.byte	0x25, 0x64, 0x2c, 0x25, 0x64, 0x2c, 0x25, 0x64, 0x0a, 0x00
.L_0:


//--------------------- .nv.shared.reserved.0     --------------------------
	.section	.nv.shared.reserved.0,"aw",@nobits
	.weak		__nv_reservedSMEM_offset_0_alias
	.size		__nv_reservedSMEM_offset_0_alias, 0, 64
	.other		__nv_reservedSMEM_offset_0_alias,@"STO_CUDA_RESERVED_SHARED STV_DEFAULT"
__nv_reservedSMEM_offset_0_alias:
	.zero		0
	.zero		64


//--------------------- .nv.constant0._Z11spawnThreadiiiii --------------------------
	.section	.nv.constant0._Z11spawnThreadiiiii,"a",@progbits
	.sectionflags	@""
	.align	4
.nv.constant0._Z11spawnThreadiiiii:
	.zero		916


//--------------------- SYMBOLS --------------------------

	.type		.nv.reservedSmem.offset0,@object
	.size		.nv.reservedSmem.offset0,0x4
	.type		vprintf,@function
